	.headerflags	@"EF_CUDA_TEXMODE_UNIFIED EF_CUDA_64BIT_ADDRESS EF_CUDA_ACCELERATORS EF_CUDA_SM90 EF_CUDA_VIRTUAL_SM(EF_CUDA_SM90)"
	.elftype	@"ET_EXEC"


//--------------------- .nv.info                  --------------------------
	.section	.nv.info,"",@"SHT_CUDA_INFO"
	.align	4


	//----- nvinfo : EIATTR_REGCOUNT
	.align		4
        /*0000*/ 	.byte	0x04, 0x2f
        /*0002*/ 	.short	(.L_2 - .L_1)
	.align		4
.L_1:
        /*0004*/ 	.word	index@(triton_per_fused__native_batch_norm_legit_convolution_relu_repeat_7)
        /*0008*/ 	.word	0x00000020


	//----- nvinfo : EIATTR_MIN_STACK_SIZE
	.align		4
.L_2:
        /*000c*/ 	.byte	0x04, 0x12
        /*000e*/ 	.short	(.L_4 - .L_3)
	.align		4
.L_3:
        /*0010*/ 	.word	index@(triton_per_fused__native_batch_norm_legit_convolution_relu_repeat_7)
        /*0014*/ 	.word	0x00000000


	//----- nvinfo : EIATTR_FRAME_SIZE
	.align		4
.L_4:
        /*0018*/ 	.byte	0x04, 0x11
        /*001a*/ 	.short	(.L_6 - .L_5)
	.align		4
.L_5:
        /*001c*/ 	.word	index@(triton_per_fused__native_batch_norm_legit_convolution_relu_repeat_7)
        /*0020*/ 	.word	0x00000000


	//----- nvinfo : EIATTR_MIN_STACK_SIZE
	.align		4
.L_6:
        /*0024*/ 	.byte	0x04, 0x12
        /*0026*/ 	.short	(.L_8 - .L_7)
	.align		4
.L_7:
        /*0028*/ 	.word	index@(triton_per_fused__native_batch_norm_legit_convolution_relu_repeat_7)
        /*002c*/ 	.word	0x00000000
.L_8:


//--------------------- .nv.info.triton_per_fused__native_batch_norm_legit_convolution_relu_repeat_7 --------------------------
	.section	.nv.info.triton_per_fused__native_batch_norm_legit_convolution_relu_repeat_7,"",@"SHT_CUDA_INFO"
	.sectionflags	@""
	.align	4


	//----- nvinfo : EIATTR_CUDA_API_VERSION
	.align		4
        /*0000*/ 	.byte	0x04, 0x37
        /*0002*/ 	.short	(.L_10 - .L_9)
.L_9:
        /*0004*/ 	.word	0x0000007c


	//----- nvinfo : EIATTR_KPARAM_INFO
	.align		4
.L_10:
        /*0008*/ 	.byte	0x04, 0x17
        /*000a*/ 	.short	(.L_12 - .L_11)
.L_11:
        /*000c*/ 	.word	0x00000000
        /*0010*/ 	.short	0x000a
        /*0012*/ 	.short	0x004c
        /*0014*/ 	.byte	0x00, 0xf0, 0x11, 0x00


	//----- nvinfo : EIATTR_KPARAM_INFO
	.align		4
.L_12:
        /*0018*/ 	.byte	0x04, 0x17
        /*001a*/ 	.short	(.L_14 - .L_13)
.L_13:
        /*001c*/ 	.word	0x00000000
        /*0020*/ 	.short	0x0009
        /*0022*/ 	.short	0x0048
        /*0024*/ 	.byte	0x00, 0xf0, 0x11, 0x00


	//----- nvinfo : EIATTR_KPARAM_INFO
	.align		4
.L_14:
        /*0028*/ 	.byte	0x04, 0x17
        /*002a*/ 	.short	(.L_16 - .L_15)
.L_15:
        /*002c*/ 	.word	0x00000000
        /*0030*/ 	.short	0x0008
        /*0032*/ 	.short	0x0040
        /*0034*/ 	.byte	0x00, 0xf4, 0x21, 0x00


	//----- nvinfo : EIATTR_KPARAM_INFO
	.align		4
.L_16:
        /*0038*/ 	.byte	0x04, 0x17
        /*003a*/ 	.short	(.L_18 - .L_17)
.L_17:
        /*003c*/ 	.word	0x00000000
        /*0040*/ 	.short	0x0007
        /*0042*/ 	.short	0x0038
        /*0044*/ 	.byte	0x00, 0xf4, 0x21, 0x00


	//----- nvinfo : EIATTR_KPARAM_INFO
	.align		4
.L_18:
        /*0048*/ 	.byte	0x04, 0x17
        /*004a*/ 	.short	(.L_20 - .L_19)
.L_19:
        /*004c*/ 	.word	0x00000000
        /*0050*/ 	.short	0x0006
        /*0052*/ 	.short	0x0030
        /*0054*/ 	.byte	0x00, 0xf4, 0x21, 0x00


	//----- nvinfo : EIATTR_KPARAM_INFO
	.align		4
.L_20:
        /*0058*/ 	.byte	0x04, 0x17
        /*005a*/ 	.short	(.L_22 - .L_21)
.L_21:
        /*005c*/ 	.word	0x00000000
        /*0060*/ 	.short	0x0005
        /*0062*/ 	.short	0x0028
        /*0064*/ 	.byte	0x00, 0xf4, 0x21, 0x00


	//----- nvinfo : EIATTR_KPARAM_INFO
	.align		4
.L_22:
        /*0068*/ 	.byte	0x04, 0x17
        /*006a*/ 	.short	(.L_24 - .L_23)
.L_23:
        /*006c*/ 	.word	0x00000000
        /*0070*/ 	.short	0x0004
        /*0072*/ 	.short	0x0020
        /*0074*/ 	.byte	0x00, 0xf4, 0x21, 0x00


	//----- nvinfo : EIATTR_KPARAM_INFO
	.align		4
.L_24:
        /*0078*/ 	.byte	0x04, 0x17
        /*007a*/ 	.short	(.L_26 - .L_25)
.L_25:
        /*007c*/ 	.word	0x00000000
        /*0080*/ 	.short	0x0003
        /*0082*/ 	.short	0x0018
        /*0084*/ 	.byte	0x00, 0xf4, 0x21, 0x00


	//----- nvinfo : EIATTR_KPARAM_INFO
	.align		4
.L_26:
        /*0088*/ 	.byte	0x04, 0x17
        /*008a*/ 	.short	(.L_28 - .L_27)
.L_27:
        /*008c*/ 	.word	0x00000000
        /*0090*/ 	.short	0x0002
        /*0092*/ 	.short	0x0010
        /*0094*/ 	.byte	0x00, 0xf4, 0x21, 0x00


	//----- nvinfo : EIATTR_KPARAM_INFO
	.align		4
.L_28:
        /*0098*/ 	.byte	0x04, 0x17
        /*009a*/ 	.short	(.L_30 - .L_29)
.L_29:
        /*009c*/ 	.word	0x00000000
        /*00a0*/ 	.short	0x0001
        /*00a2*/ 	.short	0x0008
        /*00a4*/ 	.byte	0x00, 0xf4, 0x21, 0x00


	//----- nvinfo : EIATTR_KPARAM_INFO
	.align		4
.L_30:
        /*00a8*/ 	.byte	0x04, 0x17
        /*00aa*/ 	.short	(.L_32 - .L_31)
.L_31:
        /*00ac*/ 	.word	0x00000000
        /*00b0*/ 	.short	0x0000
        /*00b2*/ 	.short	0x0000
        /*00b4*/ 	.byte	0x00, 0xf4, 0x21, 0x00


	//----- nvinfo : EIATTR_SPARSE_MMA_MASK
	.align		4
.L_32:
        /*00b8*/ 	.byte	0x03, 0x50
        /*00ba*/ 	.short	0x0000


	//----- nvinfo : EIATTR_MAXREG_COUNT
	.align		4
        /*00bc*/ 	.byte	0x03, 0x1b
        /*00be*/ 	.short	0x00ff


	//----- nvinfo : EIATTR_COOP_GROUP_MASK_REGIDS
	.align		4
        /*00c0*/ 	.byte	0x04, 0x29
        /*00c2*/ 	.short	(.L_34 - .L_33)


	//   ....[0]....
.L_33:
        /*00c4*/ 	.word	0xffffffff


	//   ....[1]....
        /*00c8*/ 	.word	0xffffffff


	//   ....[2]....
        /*00cc*/ 	.word	0xffffffff


	//   ....[3]....
        /*00d0*/ 	.word	0xffffffff


	//   ....[4]....
        /*00d4*/ 	.word	0xffffffff


	//   ....[5]....
        /*00d8*/ 	.word	0xffffffff


	//   ....[6]....
        /*00dc*/ 	.word	0xffffffff


	//   ....[7]....
        /*00e0*/ 	.word	0xffffffff


	//   ....[8]....
        /*00e4*/ 	.word	0xffffffff


	//   ....[9]....
        /*00e8*/ 	.word	0xffffffff


	//   ....[10]....
        /*00ec*/ 	.word	0xffffffff


	//   ....[11]....
        /*00f0*/ 	.word	0xffffffff


	//----- nvinfo : EIATTR_COOP_GROUP_INSTR_OFFSETS
	.align		4
.L_34:
        /*00f4*/ 	.byte	0x04, 0x28
        /*00f6*/ 	.short	(.L_36 - .L_35)


	//   ....[0]....
.L_35:
        /*00f8*/ 	.word	0x000001d0


	//   ....[1]....
        /*00fc*/ 	.word	0x000001f0


	//   ....[2]....
        /*0100*/ 	.word	0x00000230


	//   ....[3]....
        /*0104*/ 	.word	0x00000270


	//   ....[4]....
        /*0108*/ 	.word	0x000002b0


	//   ....[5]....
        /*010c*/ 	.word	0x00000350


	//   ....[6]....
        /*0110*/ 	.word	0x00000440


	//   ....[7]....
        /*0114*/ 	.word	0x00000460


	//   ....[8]....
        /*0118*/ 	.word	0x00000480


	//   ....[9]....
        /*011c*/ 	.word	0x000004a0


	//   ....[10]....
        /*0120*/ 	.word	0x000004d0


	//   ....[11]....
        /*0124*/ 	.word	0x00000530


	//----- nvinfo : EIATTR_EXIT_INSTR_OFFSETS
	.align		4
.L_36:
        /*0128*/ 	.byte	0x04, 0x1c
        /*012a*/ 	.short	(.L_38 - .L_37)


	//   ....[0]....
.L_37:
        /*012c*/ 	.word	0x000007c0


	//   ....[1]....
        /*0130*/ 	.word	0x000007e0


	//----- nvinfo : EIATTR_REQNTID
	.align		4
.L_38:
        /*0134*/ 	.byte	0x04, 0x10
        /*0136*/ 	.short	(.L_40 - .L_39)
.L_39:
        /*0138*/ 	.word	0x00000040
        /*013c*/ 	.word	0x00000001
        /*0140*/ 	.word	0x00000001


	//----- nvinfo : EIATTR_CBANK_PARAM_SIZE
	.align		4
.L_40:
        /*0144*/ 	.byte	0x03, 0x19
        /*0146*/ 	.short	0x0050


	//----- nvinfo : EIATTR_PARAM_CBANK
	.align		4
        /*0148*/ 	.byte	0x04, 0x0a
        /*014a*/ 	.short	(.L_42 - .L_41)
	.align		4
.L_41:
        /*014c*/ 	.word	index@(.nv.constant0.triton_per_fused__native_batch_norm_legit_convolution_relu_repeat_7)
        /*0150*/ 	.short	0x0210
        /*0152*/ 	.short	0x0050


	//----- nvinfo : EIATTR_SW_WAR
	.align		4
.L_42:
        /*0154*/ 	.byte	0x04, 0x36
        /*0156*/ 	.short	(.L_44 - .L_43)
.L_43:
        /*0158*/ 	.word	0x00000008
.L_44:


//--------------------- .nv.callgraph             --------------------------
	.section	.nv.callgraph,"",@"SHT_CUDA_CALLGRAPH"
	.align	4
	.sectionentsize	8
	.align		4
        /*0000*/ 	.word	0x00000000
	.align		4
        /*0004*/ 	.word	0xffffffff
	.align		4
        /*0008*/ 	.word	0x00000000
	.align		4
        /*000c*/ 	.word	0xfffffffe
	.align		4
        /*0010*/ 	.word	0x00000000
	.align		4
        /*0014*/ 	.word	0xfffffffd
	.align		4
        /*0018*/ 	.word	0x00000000
	.align		4
        /*001c*/ 	.word	0xfffffffc


//--------------------- .nv.constant4             --------------------------
	.section	.nv.constant4,"a",@progbits
	.align	8
	.align		8
.nv.constant4:
        /*0000*/ 	.dword	_$_str


//--------------------- .text.triton_per_fused__native_batch_norm_legit_convolution_relu_repeat_7 --------------------------
	.section	.text.triton_per_fused__native_batch_norm_legit_convolution_relu_repeat_7,"ax",@progbits
	.sectionflags	@"SHF_BARRIERS=1"
	.align	128
        .global         triton_per_fused__native_batch_norm_legit_convolution_relu_repeat_7
        .type           triton_per_fused__native_batch_norm_legit_convolution_relu_repeat_7,@function
        .size           triton_per_fused__native_batch_norm_legit_convolution_relu_repeat_7,(.L_x_1 - triton_per_fused__native_batch_norm_legit_convolution_relu_repeat_7)
        .other          triton_per_fused__native_batch_norm_legit_convolution_relu_repeat_7,@"STO_CUDA_ENTRY STV_DEFAULT"
triton_per_fused__native_batch_norm_legit_convolution_relu_repeat_7:
.text.triton_per_fused__native_batch_norm_legit_convolution_relu_repeat_7:
[----:B------:R-:W0:Y:S01]  /*0000*/  LDC R1, c[0x0][0x28] ;  /* 0x00000a00ff017b82 */ /* 0x000e220000000800 */
[----:B------:R-:W1:Y:S07]  /*0010*/  S2R R21, SR_CTAID.X ;  /* 0x0000000000157919 */ /* 0x000e6e0000002500 */
[----:B------:R-:W2:Y:S01]  /*0020*/  LDC.64 R4, c[0x0][0x230] ;  /* 0x00008c00ff047b82 */ /* 0x000ea20000000a00 */
[----:B------:R-:W-:Y:S01]  /*0030*/  ULDC.64 UR6, c[0x0][0x208] ;  /* 0x0000820000067ab9 */ /* 0x000fe20000000a00 */
[----:B------:R-:W3:Y:S06]  /*0040*/  S2R R17, SR_TID.X ;  /* 0x0000000000117919 */ /* 0x000eec0000002100 */
[----:B------:R-:W4:Y:S01]  /*0050*/  LDC.64 R6, c[0x0][0x210] ;  /* 0x00008400ff067b82 */ /* 0x000f220000000a00 */
[----:B-1----:R-:W-:-:S02]  /*0060*/  SHF.R.S32.HI R2, RZ, 0x1f, R21 ;  /* 0x0000001fff027819 */ /* 0x002fc40000011415 */
[----:B---3--:R-:W-:Y:S02]  /*0070*/  SHF.L.U32 R18, R17, 0x2, RZ ;  /* 0x0000000211127819 */ /* 0x008fe400000006ff */
[----:B------:R-:W-:Y:S02]  /*0080*/  LEA.HI R3, R2, R21, RZ, 0x7 ;  /* 0x0000001502037211 */ /* 0x000fe400078f38ff */
[----:B------:R-:W-:Y:S02]  /*0090*/  LOP3.LUT R2, R18, 0xfc, RZ, 0xc0, !PT ;  /* 0x000000fc12027812 */ /* 0x000fe400078ec0ff */
[----:B------:R-:W-:Y:S02]  /*00a0*/  LOP3.LUT R8, R3, 0xffffff80, RZ, 0xc0, !PT ;  /* 0xffffff8003087812 */ /* 0x000fe400078ec0ff */
[----:B------:R-:W-:Y:S02]  /*00b0*/  LEA R25, R21, R2, 0x8 ;  /* 0x0000000215197211 */ /* 0x000fe400078e40ff */
[----:B------:R-:W-:-:S03]  /*00c0*/  IADD3 R2, -R8, R21, RZ ;  /* 0x0000001508027210 */ /* 0x000fc60007ffe1ff */
[----:B----4-:R-:W-:-:S04]  /*00d0*/  IMAD.WIDE R6, R25, 0x4, R6 ;  /* 0x0000000419067825 */ /* 0x010fc800078e0206 */
[----:B--2---:R-:W-:Y:S01]  /*00e0*/  IMAD.WIDE R4, R2, 0x4, R4 ;  /* 0x0000000402047825 */ /* 0x004fe200078e0204 */
[----:B------:R-:W2:Y:S05]  /*00f0*/  LDG.E.128 R8, desc[UR6][R6.64] ;  /* 0x0000000606087981 */ /* 0x000eaa000c1e1d00 */
[----:B------:R-:W2:Y:S01]  /*0100*/  LDG.E.EL R4, desc[UR6][R4.64] ;  /* 0x0000000604047981 */ /* 0x000ea2000c2e1900 */
[----:B------:R-:W1:Y:S01]  /*0110*/  S2UR UR5, SR_CgaCtaId ;  /* 0x00000000000579c3 */ /* 0x000e620000008800 */
[C---:B------:R-:W-:Y:S01]  /*0120*/  LOP3.LUT P1, RZ, R17.reuse, 0x1f, RZ, 0xc0, !PT ;  /* 0x0000001f11ff7812 */ /* 0x040fe2000782c0ff */
[----:B------:R-:W-:Y:S01]  /*0130*/  UMOV UR4, 0x400 ;  /* 0x0000040000047882 */ /* 0x000fe20000000000 */
[----:B------:R-:W-:Y:S01]  /*0140*/  ISETP.GE.AND P2, PT, R17, 0x2, PT ;  /* 0x000000021100780c */ /* 0x000fe20003f46270 */
[----:B-1----:R-:W-:Y:S01]  /*0150*/  UPRMT UR4, UR5, 0x654, UR4 ;  /* 0x0000065405047896 */ /* 0x002fe20008000004 */
[--C-:B--2---:R-:W-:Y:S01]  /*0160*/  FADD R8, R8, R4.reuse ;  /* 0x0000000408087221 */ /* 0x104fe20000000000 */
[--C-:B------:R-:W-:Y:S01]  /*0170*/  FADD R9, R9, R4.reuse ;  /* 0x0000000409097221 */ /* 0x100fe20000000000 */
[--C-:B------:R-:W-:Y:S01]  /*0180*/  FADD R10, R10, R4.reuse ;  /* 0x000000040a0a7221 */ /* 0x100fe20000000000 */
[----:B------:R-:W-:-:S02]  /*0190*/  FADD R11, R11, R4 ;  /* 0x000000040b0b7221 */ /* 0x000fc40000000000 */
[----:B------:R-:W-:-:S04]  /*01a0*/  FADD R3, R8, R9 ;  /* 0x0000000908037221 */ /* 0x000fc80000000000 */
[----:B------:R-:W-:-:S04]  /*01b0*/  FADD R12, R10, R3 ;  /* 0x000000030a0c7221 */ /* 0x000fc80000000000 */
[----:B------:R-:W-:-:S05]  /*01c0*/  FADD R3, R11, R12 ;  /* 0x0000000c0b037221 */ /* 0x000fca0000000000 */
[----:B------:R-:W1:Y:S02]  /*01d0*/  SHFL.BFLY PT, R12, R3, 0x10, 0x1f ;  /* 0x0e001f00030c7f89 */ /* 0x000e6400000e0000 */
[----:B-1----:R-:W-:-:S05]  /*01e0*/  FADD R14, R3, R12 ;  /* 0x0000000c030e7221 */ /* 0x002fca0000000000 */
[----:B------:R-:W1:Y:S02]  /*01f0*/  SHFL.BFLY PT, R13, R14, 0x8, 0x1f ;  /* 0x0d001f000e0d7f89 */ /* 0x000e6400000e0000 */
[----:B-1----:R-:W-:Y:S01]  /*0200*/  FADD R15, R14, R13 ;  /* 0x0000000d0e0f7221 */ /* 0x002fe20000000000 */
[----:B------:R-:W-:Y:S01]  /*0210*/  SHF.R.U32.HI R14, RZ, 0x3, R17 ;  /* 0x00000003ff0e7819 */ /* 0x000fe20000011611 */
[----:B------:R-:W1:Y:S03]  /*0220*/  LDC.64 R12, c[0x0][0x228] ;  /* 0x00008a00ff0c7b82 */ /* 0x000e660000000a00 */
[----:B------:R-:W2:Y:S01]  /*0230*/  SHFL.BFLY PT, R4, R15, 0x4, 0x1f ;  /* 0x0c801f000f047f89 */ /* 0x000ea200000e0000 */
[----:B-1----:R-:W-:-:S04]  /*0240*/  IMAD.WIDE R12, R2, 0x4, R12 ;  /* 0x00000004020c7825 */ /* 0x002fc800078e020c */
[----:B--2---:R-:W-:Y:S01]  /*0250*/  FADD R19, R15, R4 ;  /* 0x000000040f137221 */ /* 0x004fe20000000000 */
[----:B------:R-:W2:Y:S04]  /*0260*/  LDG.E.EL R27, desc[UR6][R12.64] ;  /* 0x000000060c1b7981 */ /* 0x000ea8000c2e1900 */
[----:B------:R-:W1:Y:S02]  /*0270*/  SHFL.BFLY PT, R4, R19, 0x2, 0x1f ;  /* 0x0c401f0013047f89 */ /* 0x000e6400000e0000 */
[----:B-1----:R-:W-:Y:S01]  /*0280*/  FADD R22, R19, R4 ;  /* 0x0000000413167221 */ /* 0x002fe20000000000 */
[----:B------:R-:W-:Y:S01]  /*0290*/  LOP3.LUT R19, R14, 0x4, RZ, 0xc0, !PT ;  /* 0x000000040e137812 */ /* 0x000fe200078ec0ff */
[----:B------:R-:W1:Y:S03]  /*02a0*/  LDC.64 R4, c[0x0][0x220] ;  /* 0x00008800ff047b82 */ /* 0x000e660000000a00 */
[----:B------:R-:W3:Y:S01]  /*02b0*/  SHFL.BFLY PT, R3, R22, 0x1, 0x1f ;  /* 0x0c201f0016037f89 */ /* 0x000ee200000e0000 */
[----:B-1----:R-:W-:-:S04]  /*02c0*/  IMAD.WIDE R4, R2, 0x4, R4 ;  /* 0x0000000402047825 */ /* 0x002fc800078e0204 */
[----:B---3--:R-:W-:Y:S01]  /*02d0*/  FADD R2, R22, R3 ;  /* 0x0000000316027221 */ /* 0x008fe20000000000 */
[----:B------:R1:W3:Y:S04]  /*02e0*/  LDG.E.EL R20, desc[UR6][R4.64] ;  /* 0x0000000604147981 */ /* 0x0002e8000c2e1900 */
[----:B------:R-:W-:Y:S01]  /*02f0*/  @!P1 STS [R19+UR4], R2 ;  /* 0x0000000213009988 */ /* 0x000fe20008000804 */
[----:B------:R-:W-:Y:S06]  /*0300*/  BAR.SYNC.DEFER_BLOCKING 0x0 ;  /* 0x0000000000007b1d */ /* 0x000fec0000010000 */
[----:B------:R-:W4:Y:S01]  /*0310*/  @!P2 LDS R0, [R18+UR4] ;  /* 0x000000041200a984 */ /* 0x000f220008000800 */
[----:B------:R-:W-:-:S04]  /*0320*/  LOP3.LUT R14, R17, 0x1, RZ, 0xc0, !PT ;  /* 0x00000001110e7812 */ /* 0x000fc800078ec0ff */
[----:B------:R-:W-:-:S04]  /*0330*/  ISETP.NE.U32.AND P0, PT, R14, 0x1, PT ;  /* 0x000000010e00780c */ /* 0x000fc80003f05070 */
[----:B------:R-:W-:Y:S01]  /*0340*/  ISETP.LT.AND P0, PT, R17, 0x2, P0 ;  /* 0x000000021100780c */ /* 0x000fe20000701270 */
[----:B----4-:R-:W4:Y:S02]  /*0350*/  SHFL.BFLY PT, R3, R0, 0x1, 0x1f ;  /* 0x0c201f0000037f89 */ /* 0x010f2400000e0000 */
[----:B----4-:R-:W-:-:S10]  /*0360*/  FADD R15, R0, R3 ;  /* 0x00000003000f7221 */ /* 0x010fd40000000000 */
[----:B------:R-:W-:Y:S01]  /*0370*/  @P0 STS [R18+UR4], R15 ;  /* 0x0000000f12000988 */ /* 0x000fe20008000804 */
[----:B------:R-:W-:Y:S06]  /*0380*/  BAR.SYNC.DEFER_BLOCKING 0x0 ;  /* 0x0000000000007b1d */ /* 0x000fec0000010000 */
[----:B------:R-:W4:Y:S02]  /*0390*/  LDS R3, [UR4] ;  /* 0x00000004ff037984 */ /* 0x000f240008000800 */
[----:B----4-:R-:W-:-:S04]  /*03a0*/  FADD R3, RZ, R3 ;  /* 0x00000003ff037221 */ /* 0x010fc80000000000 */
[----:B-1----:R-:W-:-:S04]  /*03b0*/  FMUL R5, R3, 0.00390625 ;  /* 0x3b80000003057820 */ /* 0x002fc80000400000 */
[--C-:B------:R-:W-:Y:S01]  /*03c0*/  FADD R2, R9, -R5.reuse ;  /* 0x8000000509027221 */ /* 0x100fe20000000000 */
[----:B------:R-:W-:-:S03]  /*03d0*/  FADD R3, R8, -R5 ;  /* 0x8000000508037221 */ /* 0x000fc60000000000 */
[----:B------:R-:W-:Y:S01]  /*03e0*/  FMUL R0, R2, R2 ;  /* 0x0000000202007220 */ /* 0x000fe20000400000 */
[----:B------:R-:W-:-:S03]  /*03f0*/  FADD R4, R10, -R5 ;  /* 0x800000050a047221 */ /* 0x000fc60000000000 */
[----:B------:R-:W-:Y:S01]  /*0400*/  FFMA R13, R3, R3, R0 ;  /* 0x00000003030d7223 */ /* 0x000fe20000000000 */
[----:B------:R-:W-:-:S03]  /*0410*/  FADD R0, R11, -R5 ;  /* 0x800000050b007221 */ /* 0x000fc60000000000 */
[----:B------:R-:W-:-:S04]  /*0420*/  FFMA R13, R4, R4, R13 ;  /* 0x00000004040d7223 */ /* 0x000fc8000000000d */
[----:B------:R-:W-:-:S05]  /*0430*/  FFMA R13, R0, R0, R13 ;  /* 0x00000000000d7223 */ /* 0x000fca000000000d */
[----:B------:R-:W1:Y:S02]  /*0440*/  SHFL.BFLY PT, R12, R13, 0x10, 0x1f ;  /* 0x0e001f000d0c7f89 */ /* 0x000e6400000e0000 */
[----:B-1----:R-:W-:-:S05]  /*0450*/  FADD R12, R13, R12 ;  /* 0x0000000c0d0c7221 */ /* 0x002fca0000000000 */
[----:B------:R-:W1:Y:S02]  /*0460*/  SHFL.BFLY PT, R15, R12, 0x8, 0x1f ;  /* 0x0d001f000c0f7f89 */ /* 0x000e6400000e0000 */
[----:B-1----:R-:W-:-:S05]  /*0470*/  FADD R15, R12, R15 ;  /* 0x0000000f0c0f7221 */ /* 0x002fca0000000000 */
[----:B------:R-:W1:Y:S02]  /*0480*/  SHFL.BFLY PT, R14, R15, 0x4, 0x1f ;  /* 0x0c801f000f0e7f89 */ /* 0x000e6400000e0000 */
[----:B-1----:R-:W-:-:S05]  /*0490*/  FADD R14, R15, R14 ;  /* 0x0000000e0f0e7221 */ /* 0x002fca0000000000 */
[----:B------:R-:W1:Y:S02]  /*04a0*/  SHFL.BFLY PT, R23, R14, 0x2, 0x1f ;  /* 0x0c401f000e177f89 */ /* 0x000e6400000e0000 */
[----:B-1----:R-:W-:Y:S02]  /*04b0*/  FADD R23, R14, R23 ;  /* 0x000000170e177221 */ /* 0x002fe40000000000 */
[----:B------:R-:W1:Y:S03]  /*04c0*/  LDC.64 R14, c[0x0][0x240] ;  /* 0x00009000ff0e7b82 */ /* 0x000e660000000a00 */
[----:B------:R-:W4:Y:S02]  /*04d0*/  SHFL.BFLY PT, R22, R23, 0x1, 0x1f ;  /* 0x0c201f0017167f89 */ /* 0x000f2400000e0000 */
[----:B----4-:R-:W-:-:S03]  /*04e0*/  FADD R22, R23, R22 ;  /* 0x0000001617167221 */ /* 0x010fc60000000000 */
[----:B------:R-:W-:Y:S06]  /*04f0*/  BAR.SYNC.DEFER_BLOCKING 0x0 ;  /* 0x0000000000007b1d */ /* 0x000fec0000010000 */
[----:B------:R-:W-:Y:S02]  /*0500*/  @!P1 STS [R19+UR4], R22 ;  /* 0x0000001613009988 */ /* 0x000fe40008000804 */
[----:B------:R-:W-:Y:S06]  /*0510*/  BAR.SYNC.DEFER_BLOCKING 0x0 ;  /* 0x0000000000007b1d */ /* 0x000fec0000010000 */
[----:B------:R-:W4:Y:S04]  /*0520*/  @!P2 LDS R16, [R18+UR4] ;  /* 0x000000041210a984 */ /* 0x000f280008000800 */
[----:B----4-:R-:W4:Y:S02]  /*0530*/  SHFL.BFLY PT, R13, R16, 0x1, 0x1f ;  /* 0x0c201f00100d7f89 */ /* 0x010f2400000e0000 */
[----:B----4-:R-:W-:-:S02]  /*0540*/  FADD R29, R16, R13 ;  /* 0x0000000d101d7221 */ /* 0x010fc40000000000 */
[----:B------:R-:W4:Y:S03]  /*0550*/  LDC.64 R12, c[0x0][0x238] ;  /* 0x00008e00ff0c7b82 */ /* 0x000f260000000a00 */
[----:B------:R5:W-:Y:S05]  /*0560*/  @P0 STS [R18+UR4], R29 ;  /* 0x0000001d12000988 */ /* 0x000bea0008000804 */
[----:B------:R-:W-:Y:S01]  /*0570*/  BAR.SYNC.DEFER_BLOCKING 0x0 ;  /* 0x0000000000007b1d */ /* 0x000fe20000010000 */
[----:B------:R-:W-:Y:S01]  /*0580*/  HFMA2.MMA R23, -RZ, RZ, 0.9375, 0 ;  /* 0x3b800000ff177435 */ /* 0x000fe200000001ff */
[----:B------:R-:W-:Y:S01]  /*0590*/  LOP3.LUT P4, RZ, R17, 0x3f, RZ, 0xc0, !PT ;  /* 0x0000003f11ff7812 */ /* 0x000fe2000788c0ff */
[----:B-1----:R-:W-:-:S05]  /*05a0*/  IMAD.WIDE R14, R21, 0x4, R14 ;  /* 0x00000004150e7825 */ /* 0x002fca00078e020e */
[----:B------:R-:W1:Y:S08]  /*05b0*/  LDC.64 R16, c[0x0][0x250] ;  /* 0x00009400ff107b82 */ /* 0x000e700000000a00 */
[----:B-----5:R-:W5:Y:S01]  /*05c0*/  LDC.64 R18, c[0x0][0x218] ;  /* 0x00008600ff127b82 */ /* 0x020f620000000a00 */
[----:B------:R-:W1:Y:S01]  /*05d0*/  LDS R24, [UR4] ;  /* 0x00000004ff187984 */ /* 0x000e620008000800 */
[----:B----4-:R-:W-:-:S06]  /*05e0*/  IMAD.WIDE R28, R21, 0x4, R12 ;  /* 0x00000004151c7825 */ /* 0x010fcc00078e020c */
[----:B------:R-:W5:Y:S01]  /*05f0*/  LDC.64 R12, c[0x0][0x248] ;  /* 0x00009200ff0c7b82 */ /* 0x000f620000000a00 */
[----:B---3--:R4:W-:Y:S04]  /*0600*/  @!P4 STG.E desc[UR6][R28.64], R20 ;  /* 0x000000141c00c986 */ /* 0x0089e8000c101906 */
[----:B--2---:R4:W-:Y:S04]  /*0610*/  @!P4 STG.E desc[UR6][R14.64], R27 ;  /* 0x0000001b0e00c986 */ /* 0x0049e8000c101906 */
[----:B------:R4:W-:Y:S01]  /*0620*/  STG.E.128 desc[UR6][R6.64], R8 ;  /* 0x0000000806007986 */ /* 0x0009e2000c101d06 */
[----:B01----:R-:W-:-:S04]  /*0630*/  FADD R24, RZ, R24 ;  /* 0x00000018ff187221 */ /* 0x003fc80000000000 */
[----:B------:R-:W-:-:S06]  /*0640*/  FFMA R23, R24, R23, 9.9999997473787516356e-06 ;  /* 0x3727c5ac18177423 */ /* 0x000fcc0000000017 */
[----:B------:R-:W0:Y:S02]  /*0650*/  MUFU.RSQ R23, R23 ;  /* 0x0000001700177308 */ /* 0x000e240000001400 */
[-C--:B0-----:R-:W-:Y:S01]  /*0660*/  FMUL R26, R2, R23.reuse ;  /* 0x00000017021a7220 */ /* 0x081fe20000400000 */
[-C--:B------:R-:W-:Y:S01]  /*0670*/  FMUL R4, R4, R23.reuse ;  /* 0x0000001704047220 */ /* 0x080fe20000400000 */
[-C--:B------:R-:W-:Y:S01]  /*0680*/  FMUL R22, R3, R23.reuse ;  /* 0x0000001703167220 */ /* 0x080fe20000400000 */
[----:B------:R-:W-:Y:S01]  /*0690*/  FMUL R2, R0, R23 ;  /* 0x0000001700027220 */ /* 0x000fe20000400000 */
[C-C-:B------:R-:W-:Y:S01]  /*06a0*/  FFMA R26, R20.reuse, R26, R27.reuse ;  /* 0x0000001a141a7223 */ /* 0x140fe2000000001b */
[C-C-:B------:R-:W-:Y:S01]  /*06b0*/  FFMA R0, R20.reuse, R4, R27.reuse ;  /* 0x0000000414007223 */ /* 0x140fe2000000001b */
[C-C-:B------:R-:W-:Y:S01]  /*06c0*/  FFMA R22, R20.reuse, R22, R27.reuse ;  /* 0x0000001614167223 */ /* 0x140fe2000000001b */
[----:B------:R-:W-:Y:S01]  /*06d0*/  FFMA R4, R20, R2, R27 ;  /* 0x0000000214047223 */ /* 0x000fe2000000001b */
[----:B------:R-:W-:Y:S01]  /*06e0*/  BAR.SYNC.DEFER_BLOCKING 0x0 ;  /* 0x0000000000007b1d */ /* 0x000fe20000010000 */
[----:B------:R-:W-:-:S02]  /*06f0*/  FSETP.GEU.AND P1, PT, R26, RZ, PT ;  /* 0x000000ff1a00720b */ /* 0x000fc40003f2e000 */
[----:B------:R-:W-:Y:S02]  /*0700*/  FSETP.GEU.AND P0, PT, R22, RZ, PT ;  /* 0x000000ff1600720b */ /* 0x000fe40003f0e000 */
[----:B------:R-:W-:Y:S02]  /*0710*/  FSETP.GEU.AND P2, PT, R0, RZ, PT ;  /* 0x000000ff0000720b */ /* 0x000fe40003f4e000 */
[----:B------:R-:W-:Y:S01]  /*0720*/  FSETP.GEU.AND P3, PT, R4, RZ, PT ;  /* 0x000000ff0400720b */ /* 0x000fe20003f6e000 */
[----:B------:R-:W-:Y:S01]  /*0730*/  IMAD.WIDE R2, R25, 0x4, R16 ;  /* 0x0000000419027825 */ /* 0x000fe200078e0210 */
[----:B------:R-:W-:Y:S02]  /*0740*/  FSEL R16, R22, RZ, P0 ;  /* 0x000000ff16107208 */ /* 0x000fe40000000000 */
[----:B------:R-:W-:Y:S01]  /*0750*/  FSEL R17, R26, RZ, P1 ;  /* 0x000000ff1a117208 */ /* 0x000fe20000800000 */
[----:B-----5:R-:W-:Y:S01]  /*0760*/  IMAD.WIDE R24, R21, 0x4, R18 ;  /* 0x0000000415187825 */ /* 0x020fe200078e0212 */
[----:B------:R-:W-:-:S02]  /*0770*/  FSEL R18, R0, RZ, P2 ;  /* 0x000000ff00127208 */ /* 0x000fc40001000000 */
[----:B------:R-:W-:Y:S01]  /*0780*/  FSEL R19, R4, RZ, P3 ;  /* 0x000000ff04137208 */ /* 0x000fe20001800000 */
[----:B------:R-:W-:Y:S01]  /*0790*/  IMAD.WIDE R12, R21, 0x4, R12 ;  /* 0x00000004150c7825 */ /* 0x000fe200078e020c */
[----:B------:R4:W-:Y:S04]  /*07a0*/  @!P4 STG.E desc[UR6][R24.64], R23 ;  /* 0x000000171800c986 */ /* 0x0009e8000c101906 */
[----:B------:R4:W-:Y:S01]  /*07b0*/  STG.E.128 desc[UR6][R2.64], R16 ;  /* 0x0000001002007986 */ /* 0x0009e2000c101d06 */
[----:B------:R-:W-:Y:S05]  /*07c0*/  @P4 EXIT ;  /* 0x000000000000494d */ /* 0x000fea0003800000 */
[----:B------:R-:W-:Y:S01]  /*07d0*/  STG.E desc[UR6][R12.64], R5 ;  /* 0x000000050c007986 */ /* 0x000fe2000c101906 */
[----:B------:R-:W-:Y:S05]  /*07e0*/  EXIT ;  /* 0x000000000000794d */ /* 0x000fea0003800000 */
.L_x_0:
[----:B------:R-:W-:-:S00]  /*07f0*/  BRA `(.L_x_0) ;  /* 0xfffffffc00fc7947 */ /* 0x000fc0000383ffff */
[----:B------:R-:W-:-:S00]  /*0800*/  NOP ;  /* 0x0000000000007918 */ /* 0x000fc00000000000 */
[----:B------:R-:W-:-:S00]  /*0810*/  NOP ;  /* 0x0000000000007918 */ /* 0x000fc00000000000 */
[----:B------:R-:W-:-:S00]  /*0820*/  NOP ;  /* 0x0000000000007918 */ /* 0x000fc00000000000 */
[----:B------:R-:W-:-:S00]  /*0830*/  NOP ;  /* 0x0000000000007918 */ /* 0x000fc00000000000 */
[----:B------:R-:W-:-:S00]  /*0840*/  NOP ;  /* 0x0000000000007918 */ /* 0x000fc00000000000 */
[----:B------:R-:W-:-:S00]  /*0850*/  NOP ;  /* 0x0000000000007918 */ /* 0x000fc00000000000 */
[----:B------:R-:W-:-:S00]  /*0860*/  NOP ;  /* 0x0000000000007918 */ /* 0x000fc00000000000 */
[----:B------:R-:W-:-:S00]  /*0870*/  NOP ;  /* 0x0000000000007918 */ /* 0x000fc00000000000 */
.L_x_1:


//--------------------- .nv.global.init           --------------------------
	.section	.nv.global.init,"aw",@progbits
.nv.global.init:
	.type		_$_str,@object
	.size		_$_str,(.L_0 - _$_str)
_$_str:
        /*0000*/ 	.byte	0x5f, 0x5f, 0x43, 0x55, 0x44, 0x41, 0x5f, 0x46, 0x54, 0x5a, 0x00
.L_0:


//--------------------- .nv.shared.triton_per_fused__native_batch_norm_legit_convolution_relu_repeat_7 --------------------------
	.section	.nv.shared.triton_per_fused__native_batch_norm_legit_convolution_relu_repeat_7,"aw",@nobits
	.sectionflags	@""
	.align	16
	.zero		1024


//--------------------- .nv.constant0.triton_per_fused__native_batch_norm_legit_convolution_relu_repeat_7 --------------------------
	.section	.nv.constant0.triton_per_fused__native_batch_norm_legit_convolution_relu_repeat_7,"a",@progbits
	.sectionflags	@""
	.align	4
.nv.constant0.triton_per_fused__native_batch_norm_legit_convolution_relu_repeat_7:
	.zero		608
